//
// Generated by NVIDIA NVVM Compiler
//
// Compiler Build ID: CL-36424714
// Cuda compilation tools, release 13.0, V13.0.88
// Based on NVVM 20.0.0
//

.version 9.0
.target sm_100
.address_size 64

	// .globl	_Z3addPfS_S_

.visible .entry _Z3addPfS_S_(
	.param .u64 .ptr .align 1 _Z3addPfS_S__param_0,
	.param .u64 .ptr .align 1 _Z3addPfS_S__param_1,
	.param .u64 .ptr .align 1 _Z3addPfS_S__param_2
)
{
	.reg .b32 	%r<2>;
	.reg .b32 	%f<4>;
	.reg .b64 	%rd<11>;

	ld.param.u64 	%rd1, [_Z3addPfS_S__param_0];
	ld.param.u64 	%rd2, [_Z3addPfS_S__param_1];
	ld.param.u64 	%rd3, [_Z3addPfS_S__param_2];
	cvta.to.global.u64 	%rd4, %rd1;
	cvta.to.global.u64 	%rd5, %rd3;
	cvta.to.global.u64 	%rd6, %rd2;
	mov.u32 	%r1, %ctaid.x;
	mul.wide.u32 	%rd7, %r1, 4;
	add.s64 	%rd8, %rd6, %rd7;
	ld.global.f32 	%f1, [%rd8];
	add.s64 	%rd9, %rd5, %rd7;
	ld.global.f32 	%f2, [%rd9];
	add.f32 	%f3, %f1, %f2;
	add.s64 	%rd10, %rd4, %rd7;
	st.global.f32 	[%rd10], %f3;
	ret;

}


// ===== COMPILED SASS (sm_100) =====

	.target	sm_100

	.elftype	@"ET_EXEC"


//--------------------- .note.nv.tkinfo           --------------------------
	.section	.note.nv.tkinfo,"",@"SHT_NOTE"
	.sectionflags	@"SHF_NOTE_NV_TKINFO"
	.tkinfo
        /*0018*/ 	.word	0x00000002
        /*0030*/ 	.string	""
        /*0030*/ 	.string	"ptxas"
        /*0030*/ 	.string	"Cuda compilation tools, release 13.0, V13.0.88"
        /*0030*/ 	.string	"Build cuda_13.0.r13.0/compiler.36424714_0"
        /*0030*/ 	.string	"-arch sm_100 -m 64 "



//--------------------- .note.nv.cuinfo           --------------------------
	.section	.note.nv.cuinfo,"",@"SHT_NOTE"
	.sectionflags	@"SHF_NOTE_NV_CUINFO"
        /*0018*/ 	.short	0x0002
        /*001a*/ 	.short	0x0064
        /*001c*/ 	.short	0x0082
	.zero		2


//--------------------- .nv.info                  --------------------------
	.section	.nv.info,"",@"SHT_CUDA_INFO"
	.align	4


	//----- nvinfo : EIATTR_REGCOUNT
	.align		4
        /*0000*/ 	.byte	0x04, 0x2f
        /*0002*/ 	.short	(.L_1 - .L_0)
	.align		4
.L_0:
        /*0004*/ 	.word	index@(_Z3addPfS_S_)
        /*0008*/ 	.word	0x0000000c


	//----- nvinfo : EIATTR_FRAME_SIZE
	.align		4
.L_1:
        /*000c*/ 	.byte	0x04, 0x11
        /*000e*/ 	.short	(.L_3 - .L_2)
	.align		4
.L_2:
        /*0010*/ 	.word	index@(_Z3addPfS_S_)
        /*0014*/ 	.word	0x00000000


	//----- nvinfo : EIATTR_MIN_STACK_SIZE
	.align		4
.L_3:
        /*0018*/ 	.byte	0x04, 0x12
        /*001a*/ 	.short	(.L_5 - .L_4)
	.align		4
.L_4:
        /*001c*/ 	.word	index@(_Z3addPfS_S_)
        /*0020*/ 	.word	0x00000000
.L_5:


//--------------------- .nv.compat                --------------------------
	.section	.nv.compat,"",@"SHT_CUDA_COMPAT_INFO"
	.align	4
        /*0000*/ 	.byte	0x02, 0x09, 0x00, 0x00, 0x02, 0x02, 0x01, 0x00, 0x02, 0x05, 0x05, 0x00, 0x03, 0x07, 0x01, 0x01
        /*0010*/ 	.byte	0x02, 0x03, 0x00, 0x00, 0x02, 0x06, 0x01, 0x00, 0x04, 0x0b, 0x08, 0x00, 0x09, 0x00, 0x00, 0x00
        /*0020*/ 	.byte	0x00, 0x00, 0x00, 0x00


//--------------------- .nv.info._Z3addPfS_S_     --------------------------
	.section	.nv.info._Z3addPfS_S_,"",@"SHT_CUDA_INFO"
	.sectionflags	@""
	.align	4


	//----- nvinfo : EIATTR_CUDA_API_VERSION
	.align		4
        /*0000*/ 	.byte	0x04, 0x37
        /*0002*/ 	.short	(.L_7 - .L_6)
.L_6:
        /*0004*/ 	.word	0x00000082


	//----- nvinfo : EIATTR_KPARAM_INFO
	.align		4
.L_7:
        /*0008*/ 	.byte	0x04, 0x17
        /*000a*/ 	.short	(.L_9 - .L_8)
.L_8:
        /*000c*/ 	.word	0x00000000
        /*0010*/ 	.short	0x0002
        /*0012*/ 	.short	0x0010
        /*0014*/ 	.byte	0x00, 0xf5, 0x21, 0x00


	//----- nvinfo : EIATTR_KPARAM_INFO
	.align		4
.L_9:
        /*0018*/ 	.byte	0x04, 0x17
        /*001a*/ 	.short	(.L_11 - .L_10)
.L_10:
        /*001c*/ 	.word	0x00000000
        /*0020*/ 	.short	0x0001
        /*0022*/ 	.short	0x0008
        /*0024*/ 	.byte	0x00, 0xf5, 0x21, 0x00


	//----- nvinfo : EIATTR_KPARAM_INFO
	.align		4
.L_11:
        /*0028*/ 	.byte	0x04, 0x17
        /*002a*/ 	.short	(.L_13 - .L_12)
.L_12:
        /*002c*/ 	.word	0x00000000
        /*0030*/ 	.short	0x0000
        /*0032*/ 	.short	0x0000
        /*0034*/ 	.byte	0x00, 0xf5, 0x21, 0x00


	//----- nvinfo : EIATTR_SPARSE_MMA_MASK
	.align		4
.L_13:
        /*0038*/ 	.byte	0x03, 0x50
        /*003a*/ 	.short	0x0000


	//----- nvinfo : EIATTR_MAXREG_COUNT
	.align		4
        /*003c*/ 	.byte	0x03, 0x1b
        /*003e*/ 	.short	0x00ff


	//----- nvinfo : EIATTR_MERCURY_ISA_VERSION
	.align		4
        /*0040*/ 	.byte	0x03, 0x5f
        /*0042*/ 	.short	0x0101


	//----- nvinfo : EIATTR_VRC_CTA_INIT_COUNT
	.align		4
        /*0044*/ 	.byte	0x02, 0x4a
	.zero		1
	.zero		1


	//----- nvinfo : EIATTR_EXIT_INSTR_OFFSETS
	.align		4
        /*0048*/ 	.byte	0x04, 0x1c
        /*004a*/ 	.short	(.L_15 - .L_14)


	//   ....[0]....
.L_14:
        /*004c*/ 	.word	0x000000d0


	//----- nvinfo : EIATTR_CBANK_PARAM_SIZE
	.align		4
.L_15:
        /*0050*/ 	.byte	0x03, 0x19
        /*0052*/ 	.short	0x0018


	//----- nvinfo : EIATTR_PARAM_CBANK
	.align		4
        /*0054*/ 	.byte	0x04, 0x0a
        /*0056*/ 	.short	(.L_17 - .L_16)
	.align		4
.L_16:
        /*0058*/ 	.word	index@(.nv.constant0._Z3addPfS_S_)
        /*005c*/ 	.short	0x0380
        /*005e*/ 	.short	0x0018


	//----- nvinfo : EIATTR_SW_WAR
	.align		4
.L_17:
        /*0060*/ 	.byte	0x04, 0x36
        /*0062*/ 	.short	(.L_19 - .L_18)
.L_18:
        /*0064*/ 	.word	0x00000008
.L_19:


//--------------------- .nv.callgraph             --------------------------
	.section	.nv.callgraph,"",@"SHT_CUDA_CALLGRAPH"
	.align	4
	.sectionentsize	8
	.align		4
        /*0000*/ 	.word	0x00000000
	.align		4
        /*0004*/ 	.word	0xffffffff
	.align		4
        /*0008*/ 	.word	0x00000000
	.align		4
        /*000c*/ 	.word	0xfffffffe
	.align		4
        /*0010*/ 	.word	0x00000000
	.align		4
        /*0014*/ 	.word	0xfffffffd
	.align		4
        /*0018*/ 	.word	0x00000000
	.align		4
        /*001c*/ 	.word	0xfffffffc


//--------------------- .text._Z3addPfS_S_        --------------------------
	.section	.text._Z3addPfS_S_,"ax",@progbits
	.align	128
        .global         _Z3addPfS_S_
        .type           _Z3addPfS_S_,@function
        .size           _Z3addPfS_S_,(.L_x_1 - _Z3addPfS_S_)
        .other          _Z3addPfS_S_,@"STO_CUDA_ENTRY STV_DEFAULT"
_Z3addPfS_S_:
.text._Z3addPfS_S_:
[----:B------:R-:W-:Y:S01]  /*0000*/  LDC R1, c[0x0][0x37c] ;  /* 0x0000df00ff017b82 */ /* 0x000fe20000000800 */
[----:B------:R-:W0:Y:S07]  /*0010*/  S2R R9, SR_CTAID.X ;  /* 0x0000000000097919 */ /* 0x000e2e0000002500 */
[----:B------:R-:W0:Y:S01]  /*0020*/  LDC.64 R2, c[0x0][0x388] ;  /* 0x0000e200ff027b82 */ /* 0x000e220000000a00 */
[----:B------:R-:W1:Y:S07]  /*0030*/  LDCU.64 UR4, c[0x0][0x358] ;  /* 0x00006b00ff0477ac */ /* 0x000e6e0008000a00 */
[----:B------:R-:W2:Y:S08]  /*0040*/  LDC.64 R4, c[0x0][0x390] ;  /* 0x0000e400ff047b82 */ /* 0x000eb00000000a00 */
[----:B------:R-:W3:Y:S01]  /*0050*/  LDC.64 R6, c[0x0][0x380] ;  /* 0x0000e000ff067b82 */ /* 0x000ee20000000a00 */
[----:B0-----:R-:W-:-:S04]  /*0060*/  IMAD.WIDE.U32 R2, R9, 0x4, R2 ;  /* 0x0000000409027825 */ /* 0x001fc800078e0002 */
[C---:B--2---:R-:W-:Y:S02]  /*0070*/  IMAD.WIDE.U32 R4, R9.reuse, 0x4, R4 ;  /* 0x0000000409047825 */ /* 0x044fe400078e0004 */
[----:B-1----:R-:W2:Y:S04]  /*0080*/  LDG.E R2, desc[UR4][R2.64] ;  /* 0x0000000402027981 */ /* 0x002ea8000c1e1900 */
[----:B------:R-:W2:Y:S01]  /*0090*/  LDG.E R5, desc[UR4][R4.64] ;  /* 0x0000000404057981 */ /* 0x000ea2000c1e1900 */
[----:B---3--:R-:W-:-:S04]  /*00a0*/  IMAD.WIDE.U32 R6, R9, 0x4, R6 ;  /* 0x0000000409067825 */ /* 0x008fc800078e0006 */
[----:B--2---:R-:W-:-:S05]  /*00b0*/  FADD R9, R2, R5 ;  /* 0x0000000502097221 */ /* 0x004fca0000000000 */
[----:B------:R-:W-:Y:S01]  /*00c0*/  STG.E desc[UR4][R6.64], R9 ;  /* 0x0000000906007986 */ /* 0x000fe2000c101904 */
[----:B------:R-:W-:Y:S05]  /*00d0*/  EXIT ;  /* 0x000000000000794d */ /* 0x000fea0003800000 */
.L_x_0:
[----:B------:R-:W-:-:S00]  /*00e0*/  BRA `(.L_x_0) ;  /* 0xfffffffc00fc7947 */ /* 0x000fc0000383ffff */
[----:B------:R-:W-:-:S00]  /*00f0*/  NOP ;  /* 0x0000000000007918 */ /* 0x000fc00000000000 */
        /* <DEDUP_REMOVED lines=8> */
.L_x_1:


//--------------------- .nv.shared.reserved.0     --------------------------
	.section	.nv.shared.reserved.0,"aw",@nobits
	.weak		__nv_reservedSMEM_offset_0_alias
	.size		__nv_reservedSMEM_offset_0_alias, 0, 64
	.other		__nv_reservedSMEM_offset_0_alias,@"STO_CUDA_RESERVED_SHARED STV_DEFAULT"
__nv_reservedSMEM_offset_0_alias:
	.zero		0
	.zero		64


//--------------------- .nv.constant0._Z3addPfS_S_ --------------------------
	.section	.nv.constant0._Z3addPfS_S_,"a",@progbits
	.sectionflags	@""
	.align	4
.nv.constant0._Z3addPfS_S_:
	.zero		920


//--------------------- SYMBOLS --------------------------

	.type		.nv.reservedSmem.offset0,@object
	.size		.nv.reservedSmem.offset0,0x4
